	.headerflags	@"EF_CUDA_TEXMODE_UNIFIED EF_CUDA_64BIT_ADDRESS EF_CUDA_ACCELERATORS EF_CUDA_SM90 EF_CUDA_VIRTUAL_SM(EF_CUDA_SM90)"
	.elftype	@"ET_EXEC"


//--------------------- .nv.info                  --------------------------
	.section	.nv.info,"",@"SHT_CUDA_INFO"
	.align	4


	//----- nvinfo : EIATTR_REGCOUNT
	.align		4
        /*0000*/ 	.byte	0x04, 0x2f
        /*0002*/ 	.short	(.L_3 - .L_2)
	.align		4
.L_2:
        /*0004*/ 	.word	index@(triton_poi_fused__native_batch_norm_legit_no_training_13)
        /*0008*/ 	.word	0x00000020


	//----- nvinfo : EIATTR_MIN_STACK_SIZE
	.align		4
.L_3:
        /*000c*/ 	.byte	0x04, 0x12
        /*000e*/ 	.short	(.L_5 - .L_4)
	.align		4
.L_4:
        /*0010*/ 	.word	index@(triton_poi_fused__native_batch_norm_legit_no_training_13)
        /*0014*/ 	.word	0x00000000


	//----- nvinfo : EIATTR_FRAME_SIZE
	.align		4
.L_5:
        /*0018*/ 	.byte	0x04, 0x11
        /*001a*/ 	.short	(.L_7 - .L_6)
	.align		4
.L_6:
        /*001c*/ 	.word	index@(triton_poi_fused__native_batch_norm_legit_no_training_13)
        /*0020*/ 	.word	0x00000000


	//----- nvinfo : EIATTR_MIN_STACK_SIZE
	.align		4
.L_7:
        /*0024*/ 	.byte	0x04, 0x12
        /*0026*/ 	.short	(.L_9 - .L_8)
	.align		4
.L_8:
        /*0028*/ 	.word	index@(triton_poi_fused__native_batch_norm_legit_no_training_13)
        /*002c*/ 	.word	0x00000000
.L_9:


//--------------------- .nv.info.triton_poi_fused__native_batch_norm_legit_no_training_13 --------------------------
	.section	.nv.info.triton_poi_fused__native_batch_norm_legit_no_training_13,"",@"SHT_CUDA_INFO"
	.sectionflags	@""
	.align	4


	//----- nvinfo : EIATTR_CUDA_API_VERSION
	.align		4
        /*0000*/ 	.byte	0x04, 0x37
        /*0002*/ 	.short	(.L_11 - .L_10)
.L_10:
        /*0004*/ 	.word	0x0000007c


	//----- nvinfo : EIATTR_KPARAM_INFO
	.align		4
.L_11:
        /*0008*/ 	.byte	0x04, 0x17
        /*000a*/ 	.short	(.L_13 - .L_12)
.L_12:
        /*000c*/ 	.word	0x00000000
        /*0010*/ 	.short	0x0007
        /*0012*/ 	.short	0x0034
        /*0014*/ 	.byte	0x00, 0xf0, 0x11, 0x00


	//----- nvinfo : EIATTR_KPARAM_INFO
	.align		4
.L_13:
        /*0018*/ 	.byte	0x04, 0x17
        /*001a*/ 	.short	(.L_15 - .L_14)
.L_14:
        /*001c*/ 	.word	0x00000000
        /*0020*/ 	.short	0x0006
        /*0022*/ 	.short	0x0030
        /*0024*/ 	.byte	0x00, 0xf0, 0x11, 0x00


	//----- nvinfo : EIATTR_KPARAM_INFO
	.align		4
.L_15:
        /*0028*/ 	.byte	0x04, 0x17
        /*002a*/ 	.short	(.L_17 - .L_16)
.L_16:
        /*002c*/ 	.word	0x00000000
        /*0030*/ 	.short	0x0005
        /*0032*/ 	.short	0x0028
        /*0034*/ 	.byte	0x00, 0xf4, 0x21, 0x00


	//----- nvinfo : EIATTR_KPARAM_INFO
	.align		4
.L_17:
        /*0038*/ 	.byte	0x04, 0x17
        /*003a*/ 	.short	(.L_19 - .L_18)
.L_18:
        /*003c*/ 	.word	0x00000000
        /*0040*/ 	.short	0x0004
        /*0042*/ 	.short	0x0020
        /*0044*/ 	.byte	0x00, 0xf4, 0x21, 0x00


	//----- nvinfo : EIATTR_KPARAM_INFO
	.align		4
.L_19:
        /*0048*/ 	.byte	0x04, 0x17
        /*004a*/ 	.short	(.L_21 - .L_20)
.L_20:
        /*004c*/ 	.word	0x00000000
        /*0050*/ 	.short	0x0003
        /*0052*/ 	.short	0x0018
        /*0054*/ 	.byte	0x00, 0xf4, 0x21, 0x00


	//----- nvinfo : EIATTR_KPARAM_INFO
	.align		4
.L_21:
        /*0058*/ 	.byte	0x04, 0x17
        /*005a*/ 	.short	(.L_23 - .L_22)
.L_22:
        /*005c*/ 	.word	0x00000000
        /*0060*/ 	.short	0x0002
        /*0062*/ 	.short	0x0010
        /*0064*/ 	.byte	0x00, 0xf4, 0x21, 0x00


	//----- nvinfo : EIATTR_KPARAM_INFO
	.align		4
.L_23:
        /*0068*/ 	.byte	0x04, 0x17
        /*006a*/ 	.short	(.L_25 - .L_24)
.L_24:
        /*006c*/ 	.word	0x00000000
        /*0070*/ 	.short	0x0001
        /*0072*/ 	.short	0x0008
        /*0074*/ 	.byte	0x00, 0xf4, 0x21, 0x00


	//----- nvinfo : EIATTR_KPARAM_INFO
	.align		4
.L_25:
        /*0078*/ 	.byte	0x04, 0x17
        /*007a*/ 	.short	(.L_27 - .L_26)
.L_26:
        /*007c*/ 	.word	0x00000000
        /*0080*/ 	.short	0x0000
        /*0082*/ 	.short	0x0000
        /*0084*/ 	.byte	0x00, 0xf4, 0x21, 0x00


	//----- nvinfo : EIATTR_SPARSE_MMA_MASK
	.align		4
.L_27:
        /*0088*/ 	.byte	0x03, 0x50
        /*008a*/ 	.short	0x0000


	//----- nvinfo : EIATTR_MAXREG_COUNT
	.align		4
        /*008c*/ 	.byte	0x03, 0x1b
        /*008e*/ 	.short	0x00ff


	//----- nvinfo : EIATTR_EXIT_INSTR_OFFSETS
	.align		4
        /*0090*/ 	.byte	0x04, 0x1c
        /*0092*/ 	.short	(.L_29 - .L_28)


	//   ....[0]....
.L_28:
        /*0094*/ 	.word	0x000009c0


	//   ....[1]....
        /*0098*/ 	.word	0x00000a50


	//----- nvinfo : EIATTR_REQNTID
	.align		4
.L_29:
        /*009c*/ 	.byte	0x04, 0x10
        /*009e*/ 	.short	(.L_31 - .L_30)
.L_30:
        /*00a0*/ 	.word	0x00000080
        /*00a4*/ 	.word	0x00000001
        /*00a8*/ 	.word	0x00000001


	//----- nvinfo : EIATTR_CBANK_PARAM_SIZE
	.align		4
.L_31:
        /*00ac*/ 	.byte	0x03, 0x19
        /*00ae*/ 	.short	0x0038


	//----- nvinfo : EIATTR_PARAM_CBANK
	.align		4
        /*00b0*/ 	.byte	0x04, 0x0a
        /*00b2*/ 	.short	(.L_33 - .L_32)
	.align		4
.L_32:
        /*00b4*/ 	.word	index@(.nv.constant0.triton_poi_fused__native_batch_norm_legit_no_training_13)
        /*00b8*/ 	.short	0x0210
        /*00ba*/ 	.short	0x0038


	//----- nvinfo : EIATTR_SW_WAR
	.align		4
.L_33:
        /*00bc*/ 	.byte	0x04, 0x36
        /*00be*/ 	.short	(.L_35 - .L_34)
.L_34:
        /*00c0*/ 	.word	0x00000008
.L_35:


//--------------------- .nv.callgraph             --------------------------
	.section	.nv.callgraph,"",@"SHT_CUDA_CALLGRAPH"
	.align	4
	.sectionentsize	8
	.align		4
        /*0000*/ 	.word	0x00000000
	.align		4
        /*0004*/ 	.word	0xffffffff
	.align		4
        /*0008*/ 	.word	0x00000000
	.align		4
        /*000c*/ 	.word	0xfffffffe
	.align		4
        /*0010*/ 	.word	0x00000000
	.align		4
        /*0014*/ 	.word	0xfffffffd
	.align		4
        /*0018*/ 	.word	0x00000000
	.align		4
        /*001c*/ 	.word	0xfffffffc


//--------------------- .nv.constant4             --------------------------
	.section	.nv.constant4,"a",@progbits
	.align	8
	.align		8
.nv.constant4:
        /*0000*/ 	.dword	_$_str
	.align		8
        /*0008*/ 	.dword	_$_str_$_2


//--------------------- .text.triton_poi_fused__native_batch_norm_legit_no_training_13 --------------------------
	.section	.text.triton_poi_fused__native_batch_norm_legit_no_training_13,"ax",@progbits
	.sectionflags	@"SHF_BARRIERS=1"
	.align	128
        .global         triton_poi_fused__native_batch_norm_legit_no_training_13
        .type           triton_poi_fused__native_batch_norm_legit_no_training_13,@function
        .size           triton_poi_fused__native_batch_norm_legit_no_training_13,(.L_x_1 - triton_poi_fused__native_batch_norm_legit_no_training_13)
        .other          triton_poi_fused__native_batch_norm_legit_no_training_13,@"STO_CUDA_ENTRY STV_DEFAULT"
triton_poi_fused__native_batch_norm_legit_no_training_13:
.text.triton_poi_fused__native_batch_norm_legit_no_training_13:
[----:B------:R-:W0:Y:S01]  /*0000*/  LDC R1, c[0x0][0x28] ;  /* 0x00000a00ff017b82 */ /* 0x000e220000000800 */
[----:B------:R-:W1:Y:S07]  /*0010*/  S2R R2, SR_CTAID.Y ;  /* 0x0000000000027919 */ /* 0x000e6e0000002600 */
[----:B------:R-:W2:Y:S01]  /*0020*/  LDC.64 R16, c[0x0][0x220] ;  /* 0x00008800ff107b82 */ /* 0x000ea20000000a00 */
[----:B------:R-:W-:Y:S01]  /*0030*/  CS2R R10, SRZ ;  /* 0x00000000000a7805 */ /* 0x000fe2000001ff00 */
[----:B------:R-:W-:Y:S01]  /*0040*/  ULDC.64 UR6, c[0x0][0x208] ;  /* 0x0000820000067ab9 */ /* 0x000fe20000000a00 */
[----:B------:R-:W3:Y:S01]  /*0050*/  S2R R3, SR_TID.X ;  /* 0x0000000000037919 */ /* 0x000ee20000002100 */
[----:B------:R-:W4:Y:S04]  /*0060*/  S2R R7, SR_CTAID.X ;  /* 0x0000000000077919 */ /* 0x000f280000002500 */
[----:B------:R-:W5:Y:S08]  /*0070*/  LDC.64 R4, c[0x0][0x210] ;  /* 0x00008400ff047b82 */ /* 0x000f700000000a00 */
[----:B------:R-:W5:Y:S08]  /*0080*/  LDC.64 R12, c[0x0][0x218] ;  /* 0x00008600ff0c7b82 */ /* 0x000f700000000a00 */
[----:B------:R-:W5:Y:S01]  /*0090*/  LDC.64 R20, c[0x0][0x228] ;  /* 0x00008a00ff147b82 */ /* 0x000f620000000a00 */
[----:B-1----:R-:W-:-:S07]  /*00a0*/  SHF.L.U32 R0, R2, 0x5, RZ ;  /* 0x0000000502007819 */ /* 0x002fce00000006ff */
[----:B------:R-:W1:Y:S01]  /*00b0*/  LDC.64 R24, c[0x0][0x230] ;  /* 0x00008c00ff187b82 */ /* 0x000e620000000a00 */
[----:B------:R-:W-:Y:S02]  /*00c0*/  SHF.R.S32.HI R2, RZ, 0x1a, R2 ;  /* 0x0000001aff027819 */ /* 0x000fe40000011402 */
[----:B---3--:R-:W-:Y:S02]  /*00d0*/  SHF.L.U32 R29, R3, 0x2, RZ ;  /* 0x00000002031d7819 */ /* 0x008fe400000006ff */
[----:B------:R-:W-:Y:S02]  /*00e0*/  SGXT R2, R2, 0x1 ;  /* 0x000000010202781a */ /* 0x000fe40000000200 */
[----:B------:R-:W-:Y:S02]  /*00f0*/  LOP3.LUT R23, R0, 0x1c, R29, 0xf8, !PT ;  /* 0x0000001c00177812 */ /* 0x000fe400078ef81d */
[----:B------:R-:W-:Y:S02]  /*0100*/  SHF.R.U32.HI R3, RZ, 0x3, R3 ;  /* 0x00000003ff037819 */ /* 0x000fe40000011603 */
[----:B------:R-:W-:-:S02]  /*0110*/  LEA.HI R2, R2, R23, RZ, 0x8 ;  /* 0x0000001702027211 */ /* 0x000fc400078f40ff */
[----:B------:R-:W-:Y:S02]  /*0120*/  SGXT.U32 R3, R3, 0x4 ;  /* 0x000000040303781a */ /* 0x000fe40000000000 */
[----:B------:R-:W-:-:S05]  /*0130*/  LOP3.LUT R6, R2, 0xffffff00, RZ, 0xc0, !PT ;  /* 0xffffff0002067812 */ /* 0x000fca00078ec0ff */
[----:B------:R-:W-:Y:S01]  /*0140*/  IMAD.IADD R23, R23, 0x1, -R6 ;  /* 0x0000000117177824 */ /* 0x000fe200078e0a06 */
[----:B------:R-:W-:Y:S02]  /*0150*/  SHF.R.S32.HI R6, RZ, 0x8, R2 ;  /* 0x00000008ff067819 */ /* 0x000fe40000011402 */
[----:B----4-:R-:W-:Y:S01]  /*0160*/  SHF.L.U32 R2, R7, 0x5, RZ ;  /* 0x0000000507027819 */ /* 0x010fe200000006ff */
[----:B--2---:R-:W-:-:S03]  /*0170*/  IMAD.WIDE R16, R23, 0x4, R16 ;  /* 0x0000000417107825 */ /* 0x004fc600078e0210 */
[----:B------:R-:W-:Y:S01]  /*0180*/  LOP3.LUT R7, R2, 0x10, R3, 0xfe, !PT ;  /* 0x0000001002077812 */ /* 0x000fe200078efe03 */
[----:B------:R-:W-:Y:S01]  /*0190*/  IMAD R8, R6, 0x2400, R23 ;  /* 0x0000240006087824 */ /* 0x000fe200078e0217 */
[----:B------:R-:W-:Y:S01]  /*01a0*/  LOP3.LUT R6, R2, R3, RZ, 0xfc, !PT ;  /* 0x0000000302067212 */ /* 0x000fe200078efcff */
[----:B0----5:R-:W-:Y:S01]  /*01b0*/  IMAD.WIDE R12, R23, 0x4, R12 ;  /* 0x00000004170c7825 */ /* 0x021fe200078e020c */
[C---:B------:R-:W-:Y:S01]  /*01c0*/  ISETP.GE.AND P1, PT, R7.reuse, 0x24, PT ;  /* 0x000000240700780c */ /* 0x040fe20003f26270 */
[----:B------:R-:W2:Y:S01]  /*01d0*/  LDG.E.EL.128 R16, desc[UR6][R16.64] ;  /* 0x0000000610107981 */ /* 0x000ea2000c2e1d00 */
[----:B------:R-:W-:Y:S01]  /*01e0*/  LEA R15, R7, R8, 0x8 ;  /* 0x00000008070f7211 */ /* 0x000fe200078e40ff */
[C---:B------:R-:W-:Y:S01]  /*01f0*/  IMAD R27, R6.reuse, 0x100, R8 ;  /* 0x00000100061b7824 */ /* 0x040fe200078e0208 */
[----:B------:R-:W-:Y:S02]  /*0200*/  ISETP.GE.AND P0, PT, R6, 0x24, PT ;  /* 0x000000240600780c */ /* 0x000fe40003f06270 */
[----:B------:R-:W-:-:S02]  /*0210*/  CS2R R6, SRZ ;  /* 0x0000000000067805 */ /* 0x000fc4000001ff00 */
[----:B------:R-:W-:Y:S01]  /*0220*/  CS2R R8, SRZ ;  /* 0x0000000000087805 */ /* 0x000fe2000001ff00 */
[----:B------:R-:W-:-:S04]  /*0230*/  IMAD.WIDE R26, R27, 0x4, R4 ;  /* 0x000000041b1a7825 */ /* 0x000fc800078e0204 */
[----:B------:R-:W-:Y:S01]  /*0240*/  IMAD.WIDE R14, R15, 0x4, R4 ;  /* 0x000000040f0e7825 */ /* 0x000fe200078e0204 */
[----:B------:R-:W-:-:S03]  /*0250*/  CS2R R4, SRZ ;  /* 0x0000000000047805 */ /* 0x000fc6000001ff00 */
[----:B------:R-:W3:Y:S04]  /*0260*/  @!P0 LDG.E.EL.128 R8, desc[UR6][R26.64] ;  /* 0x000000061a088981 */ /* 0x000ee8000c2e1d00 */
[----:B------:R-:W4:Y:S04]  /*0270*/  @!P1 LDG.E.EL.128 R4, desc[UR6][R14.64] ;  /* 0x000000060e049981 */ /* 0x000f28000c2e1d00 */
[----:B------:R-:W4:Y:S01]  /*0280*/  LDG.E.EL.128 R12, desc[UR6][R12.64] ;  /* 0x000000060c0c7981 */ /* 0x000f22000c2e1d00 */
[----:B------:R-:W-:-:S04]  /*0290*/  IMAD.WIDE R20, R23, 0x4, R20 ;  /* 0x0000000417147825 */ /* 0x000fc800078e0214 */
[----:B-1----:R-:W-:Y:S02]  /*02a0*/  IMAD.WIDE R24, R23, 0x4, R24 ;  /* 0x0000000417187825 */ /* 0x002fe400078e0218 */
[----:B------:R-:W5:Y:S04]  /*02b0*/  LDG.E.EL.128 R20, desc[UR6][R20.64] ;  /* 0x0000000614147981 */ /* 0x000f68000c2e1d00 */
[----:B------:R-:W5:Y:S01]  /*02c0*/  LDG.E.EL.128 R24, desc[UR6][R24.64] ;  /* 0x0000000618187981 */ /* 0x000f62000c2e1d00 */
[----:B------:R-:W0:Y:S01]  /*02d0*/  S2UR UR5, SR_CgaCtaId ;  /* 0x00000000000579c3 */ /* 0x000e220000008800 */
[----:B------:R-:W-:Y:S02]  /*02e0*/  UMOV UR4, 0x400 ;  /* 0x0000040000047882 */ /* 0x000fe40000000000 */
[----:B0-----:R-:W-:Y:S01]  /*02f0*/  UPRMT UR4, UR5, 0x654, UR4 ;  /* 0x0000065405047896 */ /* 0x001fe20008000004 */
[----:B------:R-:W-:Y:S01]  /*0300*/  LOP3.LUT R2, R2, 0x1c, R29, 0xf8, !PT ;  /* 0x0000001c02027812 */ /* 0x000fe200078ef81d */
[----:B--2---:R-:W-:Y:S01]  /*0310*/  FADD R28, R16, 9.9999997473787516356e-06 ;  /* 0x3727c5ac101c7421 */ /* 0x004fe20000000000 */
[----:B------:R-:W-:Y:S01]  /*0320*/  FADD R17, R17, 9.9999997473787516356e-06 ;  /* 0x3727c5ac11117421 */ /* 0x000fe20000000000 */
[----:B------:R-:W-:-:S04]  /*0330*/  FADD R18, R18, 9.9999997473787516356e-06 ;  /* 0x3727c5ac12127421 */ /* 0x000fc80000000000 */
[----:B------:R-:W-:Y:S01]  /*0340*/  MUFU.SQRT R16, R18 ;  /* 0x0000001200107308 */ /* 0x000fe20000002000 */
[----:B------:R-:W-:Y:S01]  /*0350*/  FADD R19, R19, 9.9999997473787516356e-06 ;  /* 0x3727c5ac13137421 */ /* 0x000fe20000000000 */
[C---:B----4-:R-:W-:Y:S01]  /*0360*/  FADD R6, -R14.reuse, R6 ;  /* 0x000000060e067221 */ /* 0x050fe20000000100 */
[----:B---3--:R-:W-:-:S05]  /*0370*/  FADD R10, -R14, R10 ;  /* 0x0000000a0e0a7221 */ /* 0x008fca0000000100 */
[----:B------:R-:W0:Y:S01]  /*0380*/  MUFU.SQRT R14, R28 ;  /* 0x0000001c000e7308 */ /* 0x000e220000002000 */
[C---:B------:R-:W-:Y:S01]  /*0390*/  FADD R7, -R15.reuse, R7 ;  /* 0x000000070f077221 */ /* 0x040fe20000000100 */
[----:B------:R-:W-:-:S06]  /*03a0*/  FADD R11, -R15, R11 ;  /* 0x0000000b0f0b7221 */ /* 0x000fcc0000000100 */
[----:B------:R-:W1:Y:S01]  /*03b0*/  MUFU.SQRT R15, R17 ;  /* 0x00000011000f7308 */ /* 0x000e620000002000 */
[C---:B0-----:R-:W-:Y:S02]  /*03c0*/  FSETP.GT.AND P4, PT, R14.reuse, 8.50705917302346158658e+37, PT ;  /* 0x7e8000000e00780b */ /* 0x041fe40003f84000 */
[----:B------:R-:W-:-:S05]  /*03d0*/  FSETP.GEU.AND P3, PT, R14, 1.175494350822287508e-38, PT ;  /* 0x008000000e00780b */ /* 0x000fca0003f6e000 */
[----:B------:R0:W2:Y:S01]  /*03e0*/  MUFU.SQRT R18, R19 ;  /* 0x0000001300127308 */ /* 0x0000a20000002000 */
[----:B------:R-:W-:Y:S02]  /*03f0*/  FSETP.GT.AND P0, PT, R16, 8.50705917302346158658e+37, PT ;  /* 0x7e8000001000780b */ /* 0x000fe40003f04000 */
[----:B-1----:R-:W-:Y:S01]  /*0400*/  FSETP.GT.AND P2, PT, R15, 8.50705917302346158658e+37, PT ;  /* 0x7e8000000f00780b */ /* 0x002fe20003f44000 */
[C---:B------:R-:W-:Y:S01]  /*0410*/  FADD R5, -R13.reuse, R5 ;  /* 0x000000050d057221 */ /* 0x040fe20000000100 */
[----:B------:R-:W-:Y:S01]  /*0420*/  FADD R9, -R13, R9 ;  /* 0x000000090d097221 */ /* 0x000fe20000000100 */
[----:B------:R-:W-:Y:S01]  /*0430*/  FSETP.GEU.AND P1, PT, R15, 1.175494350822287508e-38, PT ;  /* 0x008000000f00780b */ /* 0x000fe20003f2e000 */
[----:B------:R-:W-:Y:S01]  /*0440*/  @P4 FMUL R14, R14, 0.25 ;  /* 0x3e8000000e0e4820 */ /* 0x000fe20000400000 */
[----:B------:R-:W-:Y:S01]  /*0450*/  FADD R13, -R12, R8 ;  /* 0x000000080c0d7221 */ /* 0x000fe20000000100 */
[----:B------:R-:W-:Y:S02]  /*0460*/  IMAD.MOV.U32 R8, RZ, RZ, 0x3e800000 ;  /* 0x3e800000ff087424 */ /* 0x000fe400078e00ff */
[----:B------:R-:W-:Y:S01]  /*0470*/  @!P3 FMUL R14, R14, 16777216 ;  /* 0x4b8000000e0eb820 */ /* 0x000fe20000400000 */
[----:B------:R-:W-:-:S02]  /*0480*/  FADD R4, -R12, R4 ;  /* 0x000000040c047221 */ /* 0x000fc40000000100 */
[----:B------:R-:W-:Y:S01]  /*0490*/  FSEL R17, R8, 1, P4 ;  /* 0x3f80000008117808 */ /* 0x000fe20002000000 */
[----:B------:R1:W3:Y:S01]  /*04a0*/  MUFU.RCP R12, R14 ;  /* 0x0000000e000c7308 */ /* 0x0002e20000001000 */
[C---:B------:R-:W-:Y:S01]  /*04b0*/  FSETP.GEU.AND P4, PT, R16.reuse, 1.175494350822287508e-38, PT ;  /* 0x008000001000780b */ /* 0x040fe20003f8e000 */
[----:B------:R-:W-:Y:S01]  /*04c0*/  @P2 FMUL R15, R15, 0.25 ;  /* 0x3e8000000f0f2820 */ /* 0x000fe20000400000 */
[----:B------:R-:W-:Y:S01]  /*04d0*/  @P0 FMUL R16, R16, 0.25 ;  /* 0x3e80000010100820 */ /* 0x000fe20000400000 */
[----:B------:R-:W-:Y:S01]  /*04e0*/  FSEL R28, R8, 1, P0 ;  /* 0x3f800000081c7808 */ /* 0x000fe20000000000 */
[----:B0-----:R-:W0:Y:S01]  /*04f0*/  S2R R19, SR_TID.X ;  /* 0x0000000000137919 */ /* 0x001e220000002100 */
[----:B--2---:R-:W-:Y:S02]  /*0500*/  FSETP.GT.AND P0, PT, R18, 8.50705917302346158658e+37, PT ;  /* 0x7e8000001200780b */ /* 0x004fe40003f04000 */
[----:B-1----:R-:W-:Y:S01]  /*0510*/  FSEL R14, R8, 1, P2 ;  /* 0x3f800000080e7808 */ /* 0x002fe20001000000 */
[----:B------:R-:W-:-:S04]  /*0520*/  @!P1 FMUL R15, R15, 16777216 ;  /* 0x4b8000000f0f9820 */ /* 0x000fc80000400000 */
[----:B------:R-:W-:Y:S01]  /*0530*/  @!P1 FMUL R14, R14, 16777216 ;  /* 0x4b8000000e0e9820 */ /* 0x000fe20000400000 */
[C---:B------:R-:W-:Y:S01]  /*0540*/  FSETP.GEU.AND P1, PT, R18.reuse, 1.175494350822287508e-38, PT ;  /* 0x008000001200780b */ /* 0x040fe20003f2e000 */
[----:B------:R-:W1:Y:S04]  /*0550*/  MUFU.RCP R15, R15 ;  /* 0x0000000f000f7308 */ /* 0x000e680000001000 */
[----:B------:R-:W-:Y:S01]  /*0560*/  @P0 FMUL R18, R18, 0.25 ;  /* 0x3e80000012120820 */ /* 0x000fe20000400000 */
[----:B------:R-:W-:Y:S01]  /*0570*/  @!P3 FMUL R17, R17, 16777216 ;  /* 0x4b8000001111b820 */ /* 0x000fe20000400000 */
[----:B------:R-:W-:-:S03]  /*0580*/  @!P4 FMUL R16, R16, 16777216 ;  /* 0x4b8000001010c820 */ /* 0x000fc60000400000 */
[----:B---3--:R-:W-:-:S03]  /*0590*/  FMUL R12, R12, R17 ;  /* 0x000000110c0c7220 */ /* 0x008fc60000400000 */
[----:B------:R-:W-:Y:S01]  /*05a0*/  @!P1 FMUL R18, R18, 16777216 ;  /* 0x4b80000012129820 */ /* 0x000fe20000400000 */
[----:B------:R0:W2:Y:S01]  /*05b0*/  MUFU.RCP R17, R16 ;  /* 0x0000001000117308 */ /* 0x0000a20000001000 */
[----:B-1----:R-:W-:-:S07]  /*05c0*/  FMUL R14, R15, R14 ;  /* 0x0000000e0f0e7220 */ /* 0x002fce0000400000 */
[----:B------:R-:W1:Y:S01]  /*05d0*/  MUFU.RCP R18, R18 ;  /* 0x0000001200127308 */ /* 0x000e620000001000 */
[----:B------:R-:W-:Y:S01]  /*05e0*/  FSEL R15, R8, 1, P0 ;  /* 0x3f800000080f7808 */ /* 0x000fe20000000000 */
[----:B------:R-:W-:Y:S01]  /*05f0*/  @!P4 FMUL R28, R28, 16777216 ;  /* 0x4b8000001c1cc820 */ /* 0x000fe20000400000 */
[----:B0-----:R-:W-:-:S03]  /*0600*/  SHF.L.U32 R16, R19, 0x7, RZ ;  /* 0x0000000713107819 */ /* 0x001fc600000006ff */
[----:B------:R-:W-:Y:S01]  /*0610*/  @!P1 FMUL R15, R15, 16777216 ;  /* 0x4b8000000f0f9820 */ /* 0x000fe20000400000 */
[----:B------:R-:W-:Y:S01]  /*0620*/  LOP3.LUT R16, R16, 0x380, RZ, 0xc0, !PT ;  /* 0x0000038010107812 */ /* 0x000fe200078ec0ff */
[----:B--2---:R-:W-:Y:S01]  /*0630*/  FMUL R17, R17, R28 ;  /* 0x0000001c11117220 */ /* 0x004fe20000400000 */
[-C--:B------:R-:W-:Y:S02]  /*0640*/  FMUL R13, R13, R12.reuse ;  /* 0x0000000c0d0d7220 */ /* 0x080fe40000400000 */
[----:B------:R-:W-:Y:S01]  /*0650*/  LOP3.LUT R19, R16, R3, RZ, 0xfc, !PT ;  /* 0x0000000310137212 */ /* 0x000fe200078efcff */
[----:B-1----:R-:W-:Y:S01]  /*0660*/  FMUL R8, R18, R15 ;  /* 0x0000000f12087220 */ /* 0x002fe20000400000 */
[----:B------:R-:W-:Y:S01]  /*0670*/  FMUL R15, R4, R12 ;  /* 0x0000000c040f7220 */ /* 0x000fe20000400000 */
[-C--:B------:R-:W-:Y:S01]  /*0680*/  FMUL R4, R9, R14.reuse ;  /* 0x0000000e09047220 */ /* 0x080fe20000400000 */
[----:B------:R-:W-:Y:S01]  /*0690*/  FMUL R12, R5, R14 ;  /* 0x0000000e050c7220 */ /* 0x000fe20000400000 */
[-C--:B------:R-:W-:Y:S01]  /*06a0*/  FMUL R5, R10, R17.reuse ;  /* 0x000000110a057220 */ /* 0x080fe20000400000 */
[----:B------:R-:W-:Y:S01]  /*06b0*/  LOP3.LUT R14, R16, 0x20, RZ, 0xfc, !PT ;  /* 0x00000020100e7812 */ /* 0x000fe200078efcff */
[----:B------:R-:W-:Y:S01]  /*06c0*/  FMUL R17, R6, R17 ;  /* 0x0000001106117220 */ /* 0x000fe20000400000 */
[----:B------:R-:W-:-:S02]  /*06d0*/  LOP3.LUT R10, R16, 0x40, RZ, 0xfc, !PT ;  /* 0x00000040100a7812 */ /* 0x000fc400078efcff */
[C---:B------:R-:W-:Y:S02]  /*06e0*/  LOP3.LUT R18, R16.reuse, 0x60, RZ, 0xfc, !PT ;  /* 0x0000006010127812 */ /* 0x040fe400078efcff */
[-C--:B------:R-:W-:Y:S02]  /*06f0*/  LEA.HI R6, R16, R19.reuse, RZ, 0x1b ;  /* 0x0000001310067211 */ /* 0x080fe400078fd8ff */
[-C--:B------:R-:W-:Y:S01]  /*0700*/  LEA.HI R14, R14, R19.reuse, RZ, 0x1b ;  /* 0x000000130e0e7211 */ /* 0x080fe200078fd8ff */
[-C--:B------:R-:W-:Y:S01]  /*0710*/  FMUL R16, R11, R8.reuse ;  /* 0x000000080b107220 */ /* 0x080fe20000400000 */
[----:B------:R-:W-:Y:S01]  /*0720*/  LEA.HI R9, R10, R19, RZ, 0x1b ;  /* 0x000000130a097211 */ /* 0x000fe200078fd8ff */
[--C-:B-----5:R-:W-:Y:S01]  /*0730*/  FFMA R13, R20, R13, R24.reuse ;  /* 0x0000000d140d7223 */ /* 0x120fe20000000018 */
[----:B------:R-:W-:Y:S01]  /*0740*/  LEA.HI R10, R18, R19, RZ, 0x1b ;  /* 0x00000013120a7211 */ /* 0x000fe200078fd8ff */
[----:B------:R-:W-:Y:S01]  /*0750*/  FFMA R15, R20, R15, R24 ;  /* 0x0000000f140f7223 */ /* 0x000fe20000000018 */
[----:B------:R-:W-:Y:S01]  /*0760*/  FMUL R8, R7, R8 ;  /* 0x0000000807087220 */ /* 0x000fe20000400000 */
[----:B------:R-:W-:Y:S01]  /*0770*/  LEA R20, R6, UR4, 0x2 ;  /* 0x0000000406147c11 */ /* 0x000fe2000f8e10ff */
[----:B------:R-:W-:Y:S01]  /*0780*/  FFMA R7, R21, R4, R25 ;  /* 0x0000000415077223 */ /* 0x000fe20000000019 */
[----:B------:R-:W-:Y:S01]  /*0790*/  LEA R14, R14, UR4, 0x2 ;  /* 0x000000040e0e7c11 */ /* 0x000fe2000f8e10ff */
[--C-:B------:R-:W-:Y:S01]  /*07a0*/  FFMA R18, R22, R5, R26.reuse ;  /* 0x0000000516127223 */ /* 0x100fe2000000001a */
[----:B------:R-:W-:Y:S01]  /*07b0*/  LEA R19, R9, UR4, 0x2 ;  /* 0x0000000409137c11 */ /* 0x000fe2000f8e10ff */
[----:B------:R-:W-:Y:S01]  /*07c0*/  FFMA R16, R23, R16, R27 ;  /* 0x0000001017107223 */ /* 0x000fe2000000001b */
[----:B------:R-:W-:Y:S01]  /*07d0*/  LEA R10, R10, UR4, 0x2 ;  /* 0x000000040a0a7c11 */ /* 0x000fe2000f8e10ff */
[----:B------:R-:W-:Y:S01]  /*07e0*/  FFMA R12, R21, R12, R25 ;  /* 0x0000000c150c7223 */ /* 0x000fe20000000019 */
[----:B------:R0:W-:Y:S01]  /*07f0*/  STS [R20], R13 ;  /* 0x0000000d14007388 */ /* 0x0001e20000000800 */
[----:B------:R-:W-:Y:S01]  /*0800*/  FFMA R17, R22, R17, R26 ;  /* 0x0000001116117223 */ /* 0x000fe2000000001a */
[----:B------:R-:W-:-:S02]  /*0810*/  FFMA R23, R23, R8, R27 ;  /* 0x0000000817177223 */ /* 0x000fc4000000001b */
[----:B------:R-:W-:Y:S01]  /*0820*/  STS [R14+0x80], R7 ;  /* 0x000080070e007388 */ /* 0x000fe20000000800 */
[----:B------:R-:W-:Y:S01]  /*0830*/  SHF.R.U32.HI R4, RZ, 0x5, R29 ;  /* 0x00000005ff047819 */ /* 0x000fe2000001161d */
[----:B------:R-:W1:Y:S02]  /*0840*/  LDC.64 R8, c[0x0][0x238] ;  /* 0x00008e00ff087b82 */ /* 0x000e640000000a00 */
[----:B------:R-:W-:Y:S04]  /*0850*/  STS [R19+0x100], R18 ;  /* 0x0001001213007388 */ /* 0x000fe80000000800 */
[----:B------:R-:W-:Y:S04]  /*0860*/  STS [R10+0x180], R16 ;  /* 0x000180100a007388 */ /* 0x000fe80000000800 */
[----:B------:R-:W-:Y:S04]  /*0870*/  STS [R20+0x40], R15 ;  /* 0x0000400f14007388 */ /* 0x000fe80000000800 */
[----:B------:R2:W-:Y:S04]  /*0880*/  STS [R14+0xc0], R12 ;  /* 0x0000c00c0e007388 */ /* 0x0005e80000000800 */
[----:B------:R-:W-:Y:S04]  /*0890*/  STS [R19+0x140], R17 ;  /* 0x0001401113007388 */ /* 0x000fe80000000800 */
[----:B------:R1:W-:Y:S01]  /*08a0*/  STS [R10+0x1c0], R23 ;  /* 0x0001c0170a007388 */ /* 0x0003e20000000800 */
[----:B------:R-:W-:-:S02]  /*08b0*/  LOP3.LUT R11, R29, 0x1fc, RZ, 0xc0, !PT ;  /* 0x000001fc1d0b7812 */ /* 0x000fc400078ec0ff */
[----:B------:R-:W-:-:S04]  /*08c0*/  SGXT.U32 R4, R4, 0x4 ;  /* 0x000000040404781a */ /* 0x000fc80000000000 */
[----:B------:R-:W-:-:S04]  /*08d0*/  IADD3 R4, R11, R4, RZ ;  /* 0x000000040b047210 */ /* 0x000fc80007ffe0ff */
[----:B------:R-:W-:Y:S01]  /*08e0*/  LEA R21, R4, UR4, 0x2 ;  /* 0x0000000404157c11 */ /* 0x000fe2000f8e10ff */
[----:B------:R-:W-:Y:S06]  /*08f0*/  BAR.SYNC.DEFER_BLOCKING 0x0 ;  /* 0x0000000000007b1d */ /* 0x000fec0000010000 */
[----:B------:R-:W-:Y:S04]  /*0900*/  LDS R4, [R21] ;  /* 0x0000000015047984 */ /* 0x000fe80000000800 */
[----:B------:R-:W-:Y:S04]  /*0910*/  LDS R5, [R21+0x4] ;  /* 0x0000040015057984 */ /* 0x000fe80000000800 */
[----:B------:R-:W-:Y:S04]  /*0920*/  LDS R6, [R21+0x8] ;  /* 0x0000080015067984 */ /* 0x000fe80000000800 */
[----:B------:R-:W3:Y:S01]  /*0930*/  LDS R7, [R21+0xc] ;  /* 0x00000c0015077984 */ /* 0x000ee20000000800 */
[----:B0-----:R-:W-:-:S02]  /*0940*/  LOP3.LUT R13, R0, R3, RZ, 0xfc, !PT ;  /* 0x00000003000d7212 */ /* 0x001fc400078efcff */
[----:B------:R-:W-:Y:S02]  /*0950*/  ISETP.GE.AND P0, PT, R2, 0x24, PT ;  /* 0x000000240200780c */ /* 0x000fe40003f06270 */
[----:B--2---:R-:W-:Y:S01]  /*0960*/  LOP3.LUT R12, R11, 0x200, RZ, 0xfc, !PT ;  /* 0x000002000b0c7812 */ /* 0x004fe200078efcff */
[----:B------:R-:W-:-:S03]  /*0970*/  IMAD R13, R13, 0x24, R2 ;  /* 0x000000240d0d7824 */ /* 0x000fc600078e0202 */
[----:B------:R-:W-:Y:S01]  /*0980*/  LEA.HI R12, R12, R11, RZ, 0x1b ;  /* 0x0000000b0c0c7211 */ /* 0x000fe200078fd8ff */
[----:B-1----:R-:W-:-:S03]  /*0990*/  IMAD.WIDE R10, R13, 0x4, R8 ;  /* 0x000000040d0a7825 */ /* 0x002fc600078e0208 */
[----:B------:R-:W-:-:S03]  /*09a0*/  LEA R12, R12, UR4, 0x2 ;  /* 0x000000040c0c7c11 */ /* 0x000fc6000f8e10ff */
[----:B---3--:R0:W-:Y:S02]  /*09b0*/  @!P0 STG.E.128 desc[UR6][R10.64], R4 ;  /* 0x000000040a008986 */ /* 0x0081e4000c101d06 */
[----:B0-----:R-:W-:Y:S05]  /*09c0*/  @P0 EXIT ;  /* 0x000000000000094d */ /* 0x001fea0003800000 */
[----:B0-----:R-:W-:Y:S01]  /*09d0*/  LDS R4, [R12+0x800] ;  /* 0x000800000c047984 */ /* 0x001fe20000000800 */
[----:B------:R-:W-:-:S03]  /*09e0*/  LOP3.LUT R3, R0, 0x10, R3, 0xfe, !PT ;  /* 0x0000001000037812 */ /* 0x000fc600078efe03 */
[----:B------:R-:W-:Y:S02]  /*09f0*/  LDS R5, [R12+0x804] ;  /* 0x000804000c057984 */ /* 0x000fe40000000800 */
[----:B------:R-:W-:Y:S02]  /*0a00*/  IMAD R3, R3, 0x24, R2 ;  /* 0x0000002403037824 */ /* 0x000fe400078e0202 */
[----:B------:R-:W-:Y:S02]  /*0a10*/  LDS R6, [R12+0x808] ;  /* 0x000808000c067984 */ /* 0x000fe40000000800 */
[----:B------:R-:W-:Y:S02]  /*0a20*/  IMAD.WIDE R8, R3, 0x4, R8 ;  /* 0x0000000403087825 */ /* 0x000fe400078e0208 */
[----:B------:R-:W0:Y:S04]  /*0a30*/  LDS R7, [R12+0x80c] ;  /* 0x00080c000c077984 */ /* 0x000e280000000800 */
[----:B0-----:R-:W-:Y:S01]  /*0a40*/  STG.E.128 desc[UR6][R8.64], R4 ;  /* 0x0000000408007986 */ /* 0x001fe2000c101d06 */
[----:B------:R-:W-:Y:S05]  /*0a50*/  EXIT ;  /* 0x000000000000794d */ /* 0x000fea0003800000 */
.L_x_0:
[----:B------:R-:W-:-:S00]  /*0a60*/  BRA `(.L_x_0) ;  /* 0xfffffffc00fc7947 */ /* 0x000fc0000383ffff */
[----:B------:R-:W-:-:S00]  /*0a70*/  NOP ;  /* 0x0000000000007918 */ /* 0x000fc00000000000 */
        /* <DEDUP_REMOVED lines=8> */
.L_x_1:


//--------------------- .nv.global.init           --------------------------
	.section	.nv.global.init,"aw",@progbits
.nv.global.init:
	.type		_$_str,@object
	.size		_$_str,(_$_str_$_2 - _$_str)
_$_str:
        /*0000*/ 	.byte	0x5f, 0x5f, 0x43, 0x55, 0x44, 0x41, 0x5f, 0x46, 0x54, 0x5a, 0x00
	.type		_$_str_$_2,@object
	.size		_$_str_$_2,(.L_1 - _$_str_$_2)
_$_str_$_2:
        /*000b*/ 	.byte	0x5f, 0x5f, 0x43, 0x55, 0x44, 0x41, 0x5f, 0x50, 0x52, 0x45, 0x43, 0x5f, 0x53, 0x51, 0x52, 0x54
        /*001b*/ 	.byte	0x00
.L_1:


//--------------------- .nv.shared.triton_poi_fused__native_batch_norm_legit_no_training_13 --------------------------
	.section	.nv.shared.triton_poi_fused__native_batch_norm_legit_no_training_13,"aw",@nobits
	.sectionflags	@""
	.align	16
	.zero		1024


//--------------------- .nv.constant0.triton_poi_fused__native_batch_norm_legit_no_training_13 --------------------------
	.section	.nv.constant0.triton_poi_fused__native_batch_norm_legit_no_training_13,"a",@progbits
	.sectionflags	@""
	.align	4
.nv.constant0.triton_poi_fused__native_batch_norm_legit_no_training_13:
	.zero		584
